//
// Generated by NVIDIA NVVM Compiler
//
// Compiler Build ID: CL-36424714
// Cuda compilation tools, release 13.0, V13.0.88
// Based on NVVM 20.0.0
//

.version 9.0
.target sm_100
.address_size 64

	// .globl	_Z16reduction_kernelPiS_i
.extern .shared .align 16 .b8 sdata[];

.visible .entry _Z16reduction_kernelPiS_i(
	.param .u64 .ptr .align 1 _Z16reduction_kernelPiS_i_param_0,
	.param .u64 .ptr .align 1 _Z16reduction_kernelPiS_i_param_1,
	.param .u32 _Z16reduction_kernelPiS_i_param_2
)
{
	.reg .pred 	%p<6>;
	.reg .b32 	%r<22>;
	.reg .b64 	%rd<9>;

	ld.param.u64 	%rd1, [_Z16reduction_kernelPiS_i_param_0];
	ld.param.u64 	%rd2, [_Z16reduction_kernelPiS_i_param_1];
	ld.param.u32 	%r11, [_Z16reduction_kernelPiS_i_param_2];
	mov.u32 	%r1, %ctaid.x;
	mov.u32 	%r21, %ntid.x;
	mov.u32 	%r3, %tid.x;
	mad.lo.s32 	%r4, %r1, %r21, %r3;
	setp.ge.s32 	%p1, %r4, %r11;
	mov.b32 	%r20, 0;
	@%p1 bra 	$L__BB0_2;
	cvta.to.global.u64 	%rd3, %rd1;
	mul.wide.s32 	%rd4, %r4, 4;
	add.s64 	%rd5, %rd3, %rd4;
	ld.global.u32 	%r20, [%rd5];
$L__BB0_2:
	shl.b32 	%r12, %r3, 2;
	mov.u32 	%r13, sdata;
	add.s32 	%r7, %r13, %r12;
	st.shared.u32 	[%r7], %r20;
	bar.sync 	0;
	setp.lt.u32 	%p2, %r21, 2;
	@%p2 bra 	$L__BB0_6;
$L__BB0_3:
	shr.u32 	%r9, %r21, 1;
	setp.ge.u32 	%p3, %r3, %r9;
	@%p3 bra 	$L__BB0_5;
	shl.b32 	%r14, %r9, 2;
	add.s32 	%r15, %r7, %r14;
	ld.shared.u32 	%r16, [%r15];
	ld.shared.u32 	%r17, [%r7];
	add.s32 	%r18, %r17, %r16;
	st.shared.u32 	[%r7], %r18;
$L__BB0_5:
	bar.sync 	0;
	setp.gt.u32 	%p4, %r21, 3;
	mov.u32 	%r21, %r9;
	@%p4 bra 	$L__BB0_3;
$L__BB0_6:
	setp.ne.s32 	%p5, %r3, 0;
	@%p5 bra 	$L__BB0_8;
	ld.shared.u32 	%r19, [sdata];
	cvta.to.global.u64 	%rd6, %rd2;
	mul.wide.u32 	%rd7, %r1, 4;
	add.s64 	%rd8, %rd6, %rd7;
	st.global.u32 	[%rd8], %r19;
$L__BB0_8:
	ret;

}


// ===== COMPILED SASS (sm_100) =====

	.target	sm_100

	.elftype	@"ET_EXEC"


//--------------------- .note.nv.tkinfo           --------------------------
	.section	.note.nv.tkinfo,"",@"SHT_NOTE"
	.sectionflags	@"SHF_NOTE_NV_TKINFO"
	.tkinfo
        /*0018*/ 	.word	0x00000002
        /*0030*/ 	.string	""
        /*0030*/ 	.string	"ptxas"
        /*0030*/ 	.string	"Cuda compilation tools, release 13.0, V13.0.88"
        /*0030*/ 	.string	"Build cuda_13.0.r13.0/compiler.36424714_0"
        /*0030*/ 	.string	"-arch sm_100 -m 64 "



//--------------------- .note.nv.cuinfo           --------------------------
	.section	.note.nv.cuinfo,"",@"SHT_NOTE"
	.sectionflags	@"SHF_NOTE_NV_CUINFO"
        /*0018*/ 	.short	0x0002
        /*001a*/ 	.short	0x0064
        /*001c*/ 	.short	0x0082
	.zero		2


//--------------------- .nv.info                  --------------------------
	.section	.nv.info,"",@"SHT_CUDA_INFO"
	.align	4


	//----- nvinfo : EIATTR_REGCOUNT
	.align		4
        /*0000*/ 	.byte	0x04, 0x2f
        /*0002*/ 	.short	(.L_1 - .L_0)
	.align		4
.L_0:
        /*0004*/ 	.word	index@(_Z16reduction_kernelPiS_i)
        /*0008*/ 	.word	0x0000000b


	//----- nvinfo : EIATTR_FRAME_SIZE
	.align		4
.L_1:
        /*000c*/ 	.byte	0x04, 0x11
        /*000e*/ 	.short	(.L_3 - .L_2)
	.align		4
.L_2:
        /*0010*/ 	.word	index@(_Z16reduction_kernelPiS_i)
        /*0014*/ 	.word	0x00000000


	//----- nvinfo : EIATTR_MIN_STACK_SIZE
	.align		4
.L_3:
        /*0018*/ 	.byte	0x04, 0x12
        /*001a*/ 	.short	(.L_5 - .L_4)
	.align		4
.L_4:
        /*001c*/ 	.word	index@(_Z16reduction_kernelPiS_i)
        /*0020*/ 	.word	0x00000000
.L_5:


//--------------------- .nv.compat                --------------------------
	.section	.nv.compat,"",@"SHT_CUDA_COMPAT_INFO"
	.align	4
        /*0000*/ 	.byte	0x02, 0x09, 0x00, 0x00, 0x02, 0x02, 0x01, 0x00, 0x02, 0x05, 0x05, 0x00, 0x03, 0x07, 0x01, 0x01
        /*0010*/ 	.byte	0x02, 0x03, 0x00, 0x00, 0x02, 0x06, 0x01, 0x00, 0x04, 0x0b, 0x08, 0x00, 0x09, 0x00, 0x00, 0x00
        /*0020*/ 	.byte	0x00, 0x00, 0x00, 0x00


//--------------------- .nv.info._Z16reduction_kernelPiS_i --------------------------
	.section	.nv.info._Z16reduction_kernelPiS_i,"",@"SHT_CUDA_INFO"
	.sectionflags	@""
	.align	4


	//----- nvinfo : EIATTR_CUDA_API_VERSION
	.align		4
        /*0000*/ 	.byte	0x04, 0x37
        /*0002*/ 	.short	(.L_7 - .L_6)
.L_6:
        /*0004*/ 	.word	0x00000082


	//----- nvinfo : EIATTR_KPARAM_INFO
	.align		4
.L_7:
        /*0008*/ 	.byte	0x04, 0x17
        /*000a*/ 	.short	(.L_9 - .L_8)
.L_8:
        /*000c*/ 	.word	0x00000000
        /*0010*/ 	.short	0x0002
        /*0012*/ 	.short	0x0010
        /*0014*/ 	.byte	0x00, 0xf0, 0x11, 0x00


	//----- nvinfo : EIATTR_KPARAM_INFO
	.align		4
.L_9:
        /*0018*/ 	.byte	0x04, 0x17
        /*001a*/ 	.short	(.L_11 - .L_10)
.L_10:
        /*001c*/ 	.word	0x00000000
        /*0020*/ 	.short	0x0001
        /*0022*/ 	.short	0x0008
        /*0024*/ 	.byte	0x00, 0xf5, 0x21, 0x00


	//----- nvinfo : EIATTR_KPARAM_INFO
	.align		4
.L_11:
        /*0028*/ 	.byte	0x04, 0x17
        /*002a*/ 	.short	(.L_13 - .L_12)
.L_12:
        /*002c*/ 	.word	0x00000000
        /*0030*/ 	.short	0x0000
        /*0032*/ 	.short	0x0000
        /*0034*/ 	.byte	0x00, 0xf5, 0x21, 0x00


	//----- nvinfo : EIATTR_SPARSE_MMA_MASK
	.align		4
.L_13:
        /*0038*/ 	.byte	0x03, 0x50
        /*003a*/ 	.short	0x0000


	//----- nvinfo : EIATTR_MAXREG_COUNT
	.align		4
        /*003c*/ 	.byte	0x03, 0x1b
        /*003e*/ 	.short	0x00ff


	//----- nvinfo : EIATTR_NUM_BARRIERS
	.align		4
        /*0040*/ 	.byte	0x02, 0x4c
        /*0042*/ 	.byte	0x01
	.zero		1


	//----- nvinfo : EIATTR_MERCURY_ISA_VERSION
	.align		4
        /*0044*/ 	.byte	0x03, 0x5f
        /*0046*/ 	.short	0x0101


	//----- nvinfo : EIATTR_VRC_CTA_INIT_COUNT
	.align		4
        /*0048*/ 	.byte	0x02, 0x4a
	.zero		1
	.zero		1


	//----- nvinfo : EIATTR_EXIT_INSTR_OFFSETS
	.align		4
        /*004c*/ 	.byte	0x04, 0x1c
        /*004e*/ 	.short	(.L_15 - .L_14)


	//   ....[0]....
.L_14:
        /*0050*/ 	.word	0x00000210


	//   ....[1]....
        /*0054*/ 	.word	0x00000290


	//----- nvinfo : EIATTR_CBANK_PARAM_SIZE
	.align		4
.L_15:
        /*0058*/ 	.byte	0x03, 0x19
        /*005a*/ 	.short	0x0014


	//----- nvinfo : EIATTR_PARAM_CBANK
	.align		4
        /*005c*/ 	.byte	0x04, 0x0a
        /*005e*/ 	.short	(.L_17 - .L_16)
	.align		4
.L_16:
        /*0060*/ 	.word	index@(.nv.constant0._Z16reduction_kernelPiS_i)
        /*0064*/ 	.short	0x0380
        /*0066*/ 	.short	0x0014


	//----- nvinfo : EIATTR_SW_WAR
	.align		4
.L_17:
        /*0068*/ 	.byte	0x04, 0x36
        /*006a*/ 	.short	(.L_19 - .L_18)
.L_18:
        /*006c*/ 	.word	0x00000008
.L_19:


//--------------------- .nv.callgraph             --------------------------
	.section	.nv.callgraph,"",@"SHT_CUDA_CALLGRAPH"
	.align	4
	.sectionentsize	8
	.align		4
        /*0000*/ 	.word	0x00000000
	.align		4
        /*0004*/ 	.word	0xffffffff
	.align		4
        /*0008*/ 	.word	0x00000000
	.align		4
        /*000c*/ 	.word	0xfffffffe
	.align		4
        /*0010*/ 	.word	0x00000000
	.align		4
        /*0014*/ 	.word	0xfffffffd
	.align		4
        /*0018*/ 	.word	0x00000000
	.align		4
        /*001c*/ 	.word	0xfffffffc


//--------------------- .text._Z16reduction_kernelPiS_i --------------------------
	.section	.text._Z16reduction_kernelPiS_i,"ax",@progbits
	.align	128
        .global         _Z16reduction_kernelPiS_i
        .type           _Z16reduction_kernelPiS_i,@function
        .size           _Z16reduction_kernelPiS_i,(.L_x_3 - _Z16reduction_kernelPiS_i)
        .other          _Z16reduction_kernelPiS_i,@"STO_CUDA_ENTRY STV_DEFAULT"
_Z16reduction_kernelPiS_i:
.text._Z16reduction_kernelPiS_i:
[----:B------:R-:W-:Y:S01]  /*0000*/  LDC R1, c[0x0][0x37c] ;  /* 0x0000df00ff017b82 */ /* 0x000fe20000000800 */
[----:B------:R-:W0:Y:S01]  /*0010*/  S2R R7, SR_CTAID.X ;  /* 0x0000000000077919 */ /* 0x000e220000002500 */
[----:B------:R-:W0:Y:S01]  /*0020*/  LDCU UR8, c[0x0][0x360] ;  /* 0x00006c00ff0877ac */ /* 0x000e220008000800 */
[----:B------:R-:W-:Y:S01]  /*0030*/  IMAD.MOV.U32 R4, RZ, RZ, RZ ;  /* 0x000000ffff047224 */ /* 0x000fe200078e00ff */
[----:B------:R-:W0:Y:S01]  /*0040*/  S2R R6, SR_TID.X ;  /* 0x0000000000067919 */ /* 0x000e220000002100 */
[----:B------:R-:W1:Y:S01]  /*0050*/  LDCU UR4, c[0x0][0x390] ;  /* 0x00007200ff0477ac */ /* 0x000e620008000800 */
[----:B------:R-:W2:Y:S01]  /*0060*/  LDCU.64 UR6, c[0x0][0x358] ;  /* 0x00006b00ff0677ac */ /* 0x000ea20008000a00 */
[----:B0-----:R-:W-:-:S05]  /*0070*/  IMAD R5, R7, UR8, R6 ;  /* 0x0000000807057c24 */ /* 0x001fca000f8e0206 */
[----:B-1----:R-:W-:-:S13]  /*0080*/  ISETP.GE.AND P0, PT, R5, UR4, PT ;  /* 0x0000000405007c0c */ /* 0x002fda000bf06270 */
[----:B------:R-:W0:Y:S02]  /*0090*/  @!P0 LDC.64 R2, c[0x0][0x380] ;  /* 0x0000e000ff028b82 */ /* 0x000e240000000a00 */
[----:B0-----:R-:W-:-:S05]  /*00a0*/  @!P0 IMAD.WIDE R2, R5, 0x4, R2 ;  /* 0x0000000405028825 */ /* 0x001fca00078e0202 */
[----:B--2---:R-:W2:Y:S01]  /*00b0*/  @!P0 LDG.E R4, desc[UR6][R2.64] ;  /* 0x0000000602048981 */ /* 0x004ea2000c1e1900 */
[----:B------:R-:W0:Y:S01]  /*00c0*/  S2UR UR5, SR_CgaCtaId ;  /* 0x00000000000579c3 */ /* 0x000e220000008800 */
[----:B------:R-:W-:Y:S01]  /*00d0*/  IMAD.U32 R0, RZ, RZ, UR8 ;  /* 0x00000008ff007e24 */ /* 0x000fe2000f8e00ff */
[----:B------:R-:W-:Y:S01]  /*00e0*/  UMOV UR4, 0x400 ;  /* 0x0000040000047882 */ /* 0x000fe20000000000 */
[----:B------:R-:W-:-:S03]  /*00f0*/  ISETP.NE.AND P0, PT, R6, RZ, PT ;  /* 0x000000ff0600720c */ /* 0x000fc60003f05270 */
[----:B------:R-:W-:Y:S01]  /*0100*/  ISETP.GE.U32.AND P1, PT, R0, 0x2, PT ;  /* 0x000000020000780c */ /* 0x000fe20003f26070 */
[----:B0-----:R-:W-:-:S06]  /*0110*/  ULEA UR4, UR5, UR4, 0x18 ;  /* 0x0000000405047291 */ /* 0x001fcc000f8ec0ff */
[----:B------:R-:W-:-:S05]  /*0120*/  LEA R5, R6, UR4, 0x2 ;  /* 0x0000000406057c11 */ /* 0x000fca000f8e10ff */
[----:B--2---:R0:W-:Y:S01]  /*0130*/  STS [R5], R4 ;  /* 0x0000000405007388 */ /* 0x0041e20000000800 */
[----:B------:R-:W-:Y:S06]  /*0140*/  BAR.SYNC.DEFER_BLOCKING 0x0 ;  /* 0x0000000000007b1d */ /* 0x000fec0000010000 */
[----:B------:R-:W-:Y:S05]  /*0150*/  @!P1 BRA `(.L_x_0) ;  /* 0x00000000002c9947 */ /* 0x000fea0003800000 */
.L_x_1:
[----:B------:R-:W-:-:S04]  /*0160*/  SHF.R.U32.HI R8, RZ, 0x1, R0 ;  /* 0x00000001ff087819 */ /* 0x000fc80000011600 */
[----:B------:R-:W-:-:S13]  /*0170*/  ISETP.GE.U32.AND P1, PT, R6, R8, PT ;  /* 0x000000080600720c */ /* 0x000fda0003f26070 */
[----:B------:R-:W-:Y:S01]  /*0180*/  @!P1 LEA R2, R8, R5, 0x2 ;  /* 0x0000000508029211 */ /* 0x000fe200078e10ff */
[----:B------:R-:W-:Y:S05]  /*0190*/  @!P1 LDS R3, [R5] ;  /* 0x0000000005039984 */ /* 0x000fea0000000800 */
[----:B------:R-:W0:Y:S02]  /*01a0*/  @!P1 LDS R2, [R2] ;  /* 0x0000000002029984 */ /* 0x000e240000000800 */
[----:B0-----:R-:W-:-:S05]  /*01b0*/  @!P1 IMAD.IADD R4, R2, 0x1, R3 ;  /* 0x0000000102049824 */ /* 0x001fca00078e0203 */
[----:B------:R1:W-:Y:S01]  /*01c0*/  @!P1 STS [R5], R4 ;  /* 0x0000000405009388 */ /* 0x0003e20000000800 */
[----:B------:R-:W-:Y:S01]  /*01d0*/  BAR.SYNC.DEFER_BLOCKING 0x0 ;  /* 0x0000000000007b1d */ /* 0x000fe20000010000 */
[----:B------:R-:W-:Y:S02]  /*01e0*/  ISETP.GT.U32.AND P1, PT, R0, 0x3, PT ;  /* 0x000000030000780c */ /* 0x000fe40003f24070 */
[----:B------:R-:W-:-:S11]  /*01f0*/  MOV R0, R8 ;  /* 0x0000000800007202 */ /* 0x000fd60000000f00 */
[----:B-1----:R-:W-:Y:S05]  /*0200*/  @P1 BRA `(.L_x_1) ;  /* 0xfffffffc00d41947 */ /* 0x002fea000383ffff */
.L_x_0:
[----:B------:R-:W-:Y:S05]  /*0210*/  @P0 EXIT ;  /* 0x000000000000094d */ /* 0x000fea0003800000 */
[----:B------:R-:W1:Y:S01]  /*0220*/  S2UR UR5, SR_CgaCtaId ;  /* 0x00000000000579c3 */ /* 0x000e620000008800 */
[----:B------:R-:W-:-:S07]  /*0230*/  UMOV UR4, 0x400 ;  /* 0x0000040000047882 */ /* 0x000fce0000000000 */
[----:B------:R-:W2:Y:S01]  /*0240*/  LDC.64 R2, c[0x0][0x388] ;  /* 0x0000e200ff027b82 */ /* 0x000ea20000000a00 */
[----:B-1----:R-:W-:Y:S01]  /*0250*/  ULEA UR4, UR5, UR4, 0x18 ;  /* 0x0000000405047291 */ /* 0x002fe2000f8ec0ff */
[----:B--2---:R-:W-:-:S08]  /*0260*/  IMAD.WIDE.U32 R2, R7, 0x4, R2 ;  /* 0x0000000407027825 */ /* 0x004fd000078e0002 */
[----:B0-----:R-:W0:Y:S04]  /*0270*/  LDS R5, [UR4] ;  /* 0x00000004ff057984 */ /* 0x001e280008000800 */
[----:B0-----:R-:W-:Y:S01]  /*0280*/  STG.E desc[UR6][R2.64], R5 ;  /* 0x0000000502007986 */ /* 0x001fe2000c101906 */
[----:B------:R-:W-:Y:S05]  /*0290*/  EXIT ;  /* 0x000000000000794d */ /* 0x000fea0003800000 */
.L_x_2:
[----:B------:R-:W-:-:S00]  /*02a0*/  BRA `(.L_x_2) ;  /* 0xfffffffc00fc7947 */ /* 0x000fc0000383ffff */
[----:B------:R-:W-:-:S00]  /*02b0*/  NOP ;  /* 0x0000000000007918 */ /* 0x000fc00000000000 */
        /* <DEDUP_REMOVED lines=12> */
.L_x_3:


//--------------------- .nv.shared._Z16reduction_kernelPiS_i --------------------------
	.section	.nv.shared._Z16reduction_kernelPiS_i,"aw",@nobits
	.sectionflags	@""
	.align	16
	.zero		1024


//--------------------- .nv.shared.reserved.0     --------------------------
	.section	.nv.shared.reserved.0,"aw",@nobits
	.weak		__nv_reservedSMEM_offset_0_alias
	.size		__nv_reservedSMEM_offset_0_alias, 0, 64
	.other		__nv_reservedSMEM_offset_0_alias,@"STO_CUDA_RESERVED_SHARED STV_DEFAULT"
__nv_reservedSMEM_offset_0_alias:
	.zero		0
	.zero		64


//--------------------- .nv.constant0._Z16reduction_kernelPiS_i --------------------------
	.section	.nv.constant0._Z16reduction_kernelPiS_i,"a",@progbits
	.sectionflags	@""
	.align	4
.nv.constant0._Z16reduction_kernelPiS_i:
	.zero		916


//--------------------- SYMBOLS --------------------------

	.type		.nv.reservedSmem.offset0,@object
	.size		.nv.reservedSmem.offset0,0x4
	.type		.nv.reservedSmem.cap,@object
	.size		.nv.reservedSmem.cap,0x4
